	.headerflags	@"EF_CUDA_TEXMODE_UNIFIED EF_CUDA_64BIT_ADDRESS EF_CUDA_SM89 EF_CUDA_VIRTUAL_SM(EF_CUDA_SM89)"
	.elftype	@"ET_EXEC"


//--------------------- .nv.info                  --------------------------
	.section	.nv.info,"",@"SHT_CUDA_INFO"
	.align	4


	//----- nvinfo : EIATTR_REGCOUNT
	.align		4
        /*0000*/ 	.byte	0x04, 0x2f
        /*0002*/ 	.short	(.L_2 - .L_1)
	.align		4
.L_1:
        /*0004*/ 	.word	index@(triton__0d1d2d3d4de5de)
        /*0008*/ 	.word	0x00000022


	//----- nvinfo : EIATTR_MAX_STACK_SIZE
	.align		4
.L_2:
        /*000c*/ 	.byte	0x04, 0x23
        /*000e*/ 	.short	(.L_4 - .L_3)
	.align		4
.L_3:
        /*0010*/ 	.word	index@(triton__0d1d2d3d4de5de)
        /*0014*/ 	.word	0x00000000


	//----- nvinfo : EIATTR_MIN_STACK_SIZE
	.align		4
.L_4:
        /*0018*/ 	.byte	0x04, 0x12
        /*001a*/ 	.short	(.L_6 - .L_5)
	.align		4
.L_5:
        /*001c*/ 	.word	index@(triton__0d1d2d3d4de5de)
        /*0020*/ 	.word	0x00000000


	//----- nvinfo : EIATTR_FRAME_SIZE
	.align		4
.L_6:
        /*0024*/ 	.byte	0x04, 0x11
        /*0026*/ 	.short	(.L_8 - .L_7)
	.align		4
.L_7:
        /*0028*/ 	.word	index@(triton__0d1d2d3d4de5de)
        /*002c*/ 	.word	0x00000000
.L_8:


//--------------------- .nv.info.triton__0d1d2d3d4de5de --------------------------
	.section	.nv.info.triton__0d1d2d3d4de5de,"",@"SHT_CUDA_INFO"
	.align	4


	//----- nvinfo : EIATTR_CUDA_API_VERSION
	.align		4
        /*0000*/ 	.byte	0x04, 0x37
        /*0002*/ 	.short	(.L_10 - .L_9)
.L_9:
        /*0004*/ 	.word	0x0000007b


	//----- nvinfo : EIATTR_PARAM_CBANK
	.align		4
.L_10:
        /*0008*/ 	.byte	0x04, 0x0a
        /*000a*/ 	.short	(.L_12 - .L_11)
	.align		4
.L_11:
        /*000c*/ 	.word	index@(.nv.constant0.triton__0d1d2d3d4de5de)
        /*0010*/ 	.short	0x0160
        /*0012*/ 	.short	0x0028


	//----- nvinfo : EIATTR_CBANK_PARAM_SIZE
	.align		4
.L_12:
        /*0014*/ 	.byte	0x03, 0x19
        /*0016*/ 	.short	0x0028


	//----- nvinfo : EIATTR_KPARAM_INFO
	.align		4
        /*0018*/ 	.byte	0x04, 0x17
        /*001a*/ 	.short	(.L_14 - .L_13)
.L_13:
        /*001c*/ 	.word	0x00000000
        /*0020*/ 	.short	0x0005
        /*0022*/ 	.short	0x0024
        /*0024*/ 	.byte	0x00, 0xf0, 0x11, 0x00


	//----- nvinfo : EIATTR_KPARAM_INFO
	.align		4
.L_14:
        /*0028*/ 	.byte	0x04, 0x17
        /*002a*/ 	.short	(.L_16 - .L_15)
.L_15:
        /*002c*/ 	.word	0x00000000
        /*0030*/ 	.short	0x0004
        /*0032*/ 	.short	0x0020
        /*0034*/ 	.byte	0x00, 0xf0, 0x11, 0x00


	//----- nvinfo : EIATTR_KPARAM_INFO
	.align		4
.L_16:
        /*0038*/ 	.byte	0x04, 0x17
        /*003a*/ 	.short	(.L_18 - .L_17)
.L_17:
        /*003c*/ 	.word	0x00000000
        /*0040*/ 	.short	0x0003
        /*0042*/ 	.short	0x0018
        /*0044*/ 	.byte	0x00, 0xf0, 0x21, 0x00


	//----- nvinfo : EIATTR_KPARAM_INFO
	.align		4
.L_18:
        /*0048*/ 	.byte	0x04, 0x17
        /*004a*/ 	.short	(.L_20 - .L_19)
.L_19:
        /*004c*/ 	.word	0x00000000
        /*0050*/ 	.short	0x0002
        /*0052*/ 	.short	0x0010
        /*0054*/ 	.byte	0x00, 0xf0, 0x21, 0x00


	//----- nvinfo : EIATTR_KPARAM_INFO
	.align		4
.L_20:
        /*0058*/ 	.byte	0x04, 0x17
        /*005a*/ 	.short	(.L_22 - .L_21)
.L_21:
        /*005c*/ 	.word	0x00000000
        /*0060*/ 	.short	0x0001
        /*0062*/ 	.short	0x0008
        /*0064*/ 	.byte	0x00, 0xf0, 0x21, 0x00


	//----- nvinfo : EIATTR_KPARAM_INFO
	.align		4
.L_22:
        /*0068*/ 	.byte	0x04, 0x17
        /*006a*/ 	.short	(.L_24 - .L_23)
.L_23:
        /*006c*/ 	.word	0x00000000
        /*0070*/ 	.short	0x0000
        /*0072*/ 	.short	0x0000
        /*0074*/ 	.byte	0x00, 0xf0, 0x21, 0x00


	//----- nvinfo : EIATTR_MAXREG_COUNT
	.align		4
.L_24:
        /*0078*/ 	.byte	0x03, 0x1b
        /*007a*/ 	.short	0x00ff


	//----- nvinfo : EIATTR_COOP_GROUP_MASK_REGIDS
	.align		4
        /*007c*/ 	.byte	0x04, 0x29
        /*007e*/ 	.short	(.L_26 - .L_25)


	//   ....[0]....
.L_25:
        /*0080*/ 	.word	0xffffffff


	//   ....[1]....
        /*0084*/ 	.word	0xffffffff


	//   ....[2]....
        /*0088*/ 	.word	0xffffffff


	//   ....[3]....
        /*008c*/ 	.word	0xffffffff


	//   ....[4]....
        /*0090*/ 	.word	0xffffffff


	//   ....[5]....
        /*0094*/ 	.word	0xffffffff


	//   ....[6]....
        /*0098*/ 	.word	0xffffffff


	//   ....[7]....
        /*009c*/ 	.word	0xffffffff


	//----- nvinfo : EIATTR_COOP_GROUP_INSTR_OFFSETS
	.align		4
.L_26:
        /*00a0*/ 	.byte	0x04, 0x28
        /*00a2*/ 	.short	(.L_28 - .L_27)


	//   ....[0]....
.L_27:
        /*00a4*/ 	.word	0x00000660


	//   ....[1]....
        /*00a8*/ 	.word	0x00000680


	//   ....[2]....
        /*00ac*/ 	.word	0x000006a0


	//   ....[3]....
        /*00b0*/ 	.word	0x000006c0


	//   ....[4]....
        /*00b4*/ 	.word	0x000006e0


	//   ....[5]....
        /*00b8*/ 	.word	0x00000750


	//   ....[6]....
        /*00bc*/ 	.word	0x00000770


	//   ....[7]....
        /*00c0*/ 	.word	0x00000790


	//----- nvinfo : EIATTR_EXIT_INSTR_OFFSETS
	.align		4
.L_28:
        /*00c4*/ 	.byte	0x04, 0x1c
        /*00c6*/ 	.short	(.L_30 - .L_29)


	//   ....[0]....
.L_29:
        /*00c8*/ 	.word	0x00000d30


	//----- nvinfo : EIATTR_MAX_THREADS
	.align		4
.L_30:
        /*00cc*/ 	.byte	0x04, 0x05
        /*00ce*/ 	.short	(.L_32 - .L_31)
.L_31:
        /*00d0*/ 	.word	0x00000100
        /*00d4*/ 	.word	0x00000001
        /*00d8*/ 	.word	0x00000001
.L_32:


//--------------------- .nv.rel.action            --------------------------
	.section	.nv.rel.action,"",@"SHT_CUDA_RELOCINFO"
	.align	8
	.sectionentsize	8
        /*0000*/ 	.byte	0x73, 0x00, 0x00, 0x00, 0x00, 0x00, 0x00, 0x00, 0x00, 0x00, 0x00, 0x11, 0x25, 0x00, 0x05, 0x36


//--------------------- .nv.constant0.triton__0d1d2d3d4de5de --------------------------
	.section	.nv.constant0.triton__0d1d2d3d4de5de,"a",@progbits
	.align	4
.nv.constant0.triton__0d1d2d3d4de5de:
	.zero		392


//--------------------- .text.triton__0d1d2d3d4de5de --------------------------
	.section	.text.triton__0d1d2d3d4de5de,"ax",@progbits
	.sectionflags	@"SHF_BARRIERS=1"
	.sectioninfo	@"SHI_REGISTERS=34"
	.align	128
        .global         triton__0d1d2d3d4de5de
        .type           triton__0d1d2d3d4de5de,@function
        .size           triton__0d1d2d3d4de5de,(.L_x_2 - triton__0d1d2d3d4de5de)
        .other          triton__0d1d2d3d4de5de,@"STO_CUDA_ENTRY STV_DEFAULT"
triton__0d1d2d3d4de5de:
.text.triton__0d1d2d3d4de5de:
[----:B------:R-:W-:-:S02]  /*0000*/  MOV R1, c[0x0][0x28] ;  /* 0x00000a0000017a02 */ /* 0x000fc40000000f00 */
[----:B------:R-:W0:Y:S01]  /*0010*/  S2R R2, SR_TID.X ;  /* 0x0000000000027919 */ /* 0x000e220000002100 */
[----:B------:R-:W-:Y:S01]  /*0020*/  IMAD.MOV.U32 R21, RZ, RZ, 0x4 ;  /* 0x00000004ff157424 */ /* 0x000fe200078e00ff */
[----:B------:R-:W-:Y:S01]  /*0030*/  CS2R R6, SRZ ;  /* 0x0000000000067805 */ /* 0x000fe2000001ff00 */
[----:B------:R-:W-:Y:S01]  /*0040*/  CS2R R8, SRZ ;  /* 0x0000000000087805 */ /* 0x000fe2000001ff00 */
[----:B------:R-:W1:Y:S01]  /*0050*/  S2R R0, SR_CTAID.X ;  /* 0x0000000000007919 */ /* 0x000e620000002500 */
[----:B------:R-:W-:Y:S01]  /*0060*/  CS2R R10, SRZ ;  /* 0x00000000000a7805 */ /* 0x000fe2000001ff00 */
[----:B------:R-:W-:Y:S01]  /*0070*/  ULDC.64 UR6, c[0x0][0x118] ;  /* 0x0000460000067ab9 */ /* 0x000fe20000000a00 */
[----:B0-----:R-:W-:-:S04]  /*0080*/  LOP3.LUT R23, R2, 0xff, RZ, 0xc0, !PT ;  /* 0x000000ff02177812 */ /* 0x001fc800078ec0ff */
[----:B------:R-:W-:Y:S02]  /*0090*/  SHF.L.U32 R20, R23, 0x3, RZ ;  /* 0x0000000317147819 */ /* 0x000fe400000006ff */
[----:B-1----:R-:W-:Y:S02]  /*00a0*/  ISETP.GE.AND P0, PT, R0, 0x400, PT ;  /* 0x000004000000780c */ /* 0x002fe40003f06270 */
[C---:B------:R-:W-:Y:S02]  /*00b0*/  IADD3 R3, R20.reuse, 0x4, RZ ;  /* 0x0000000414037810 */ /* 0x040fe40007ffe0ff */
[----:B------:R-:W-:-:S03]  /*00c0*/  IADD3 R4, R20, 0x800, RZ ;  /* 0x0000080014047810 */ /* 0x000fc60007ffe0ff */
[----:B------:R-:W-:Y:S01]  /*00d0*/  IMAD R28, R0, 0x900, R3 ;  /* 0x00000900001c7824 */ /* 0x000fe200078e0203 */
[----:B------:R-:W-:Y:S02]  /*00e0*/  ISETP.LT.U32.AND P1, PT, R4, 0x900, !P0 ;  /* 0x000009000400780c */ /* 0x000fe40004721070 */
[----:B------:R-:W-:Y:S02]  /*00f0*/  CS2R R4, SRZ ;  /* 0x0000000000047805 */ /* 0x000fe4000001ff00 */
[C---:B------:R-:W-:Y:S02]  /*0100*/  IADD3 R26, R28.reuse, 0x7fc, RZ ;  /* 0x000007fc1c1a7810 */ /* 0x040fe40007ffe0ff */
[----:B------:R-:W-:-:S03]  /*0110*/  IADD3 R24, R28, -0x4, RZ ;  /* 0xfffffffc1c187810 */ /* 0x000fc60007ffe0ff */
[----:B------:R-:W-:-:S04]  /*0120*/  IMAD.WIDE R26, R26, R21, c[0x0][0x160] ;  /* 0x000058001a1a7625 */ /* 0x000fc800078e0215 */
[-C--:B------:R-:W-:Y:S01]  /*0130*/  IMAD.WIDE R24, R24, R21.reuse, c[0x0][0x160] ;  /* 0x0000580018187625 */ /* 0x080fe200078e0215 */
[----:B------:R0:W2:Y:S04]  /*0140*/  @P1 LDG.E.EL.128 R4, [R26.64] ;  /* 0x000000061a041981 */ /* 0x0000a8000c2e1d00 */
[----:B------:R1:W3:Y:S01]  /*0150*/  @!P0 LDG.E.EL.128 R8, [R24.64] ;  /* 0x0000000618088981 */ /* 0x0002e2000c2e1d00 */
[C---:B------:R-:W-:Y:S01]  /*0160*/  IADD3 R30, R28.reuse, 0x800, RZ ;  /* 0x000008001c1e7810 */ /* 0x040fe20007ffe0ff */
[----:B------:R-:W-:Y:S01]  /*0170*/  CS2R R12, SRZ ;  /* 0x00000000000c7805 */ /* 0x000fe2000001ff00 */
[----:B------:R-:W-:Y:S01]  /*0180*/  CS2R R14, SRZ ;  /* 0x00000000000e7805 */ /* 0x000fe2000001ff00 */
[----:B------:R-:W-:Y:S01]  /*0190*/  CS2R R16, SRZ ;  /* 0x0000000000107805 */ /* 0x000fe2000001ff00 */
[----:B------:R-:W-:Y:S01]  /*01a0*/  CS2R R18, SRZ ;  /* 0x0000000000127805 */ /* 0x000fe2000001ff00 */
[----:B0-----:R-:W-:-:S04]  /*01b0*/  IMAD.WIDE R26, R28, R21, c[0x0][0x160] ;  /* 0x000058001c1a7625 */ /* 0x001fc800078e0215 */
[----:B-1----:R-:W-:Y:S01]  /*01c0*/  IMAD.WIDE R24, R30, R21, c[0x0][0x160] ;  /* 0x000058001e187625 */ /* 0x002fe200078e0215 */
[----:B------:R-:W4:Y:S04]  /*01d0*/  @!P0 LDG.E.EL.128 R12, [R26.64] ;  /* 0x000000061a0c8981 */ /* 0x000f28000c2e1d00 */
[----:B------:R-:W5:Y:S01]  /*01e0*/  @P1 LDG.E.EL.128 R16, [R24.64] ;  /* 0x0000000618101981 */ /* 0x000f62000c2e1d00 */
[----:B------:R-:W-:Y:S01]  /*01f0*/  ISETP.GE.AND P2, PT, R2, 0x8, PT ;  /* 0x000000080200780c */ /* 0x000fe20003f46270 */
[----:B------:R-:W-:Y:S02]  /*0200*/  UPLOP3.LUT UP0, UPT, UPT, UPT, UPT, 0x80, 0x0 ;  /* 0x000000000000789c */ /* 0x000fe40003f0f070 */
[----:B------:R-:W-:Y:S01]  /*0210*/  UMOV UR4, URZ ;  /* 0x0000003f00047c82 */ /* 0x000fe20008000000 */
[----:B--2---:R-:W-:-:S02]  /*0220*/  SEL R4, R4, RZ, P1 ;  /* 0x000000ff04047207 */ /* 0x004fc40000800000 */
[----:B------:R-:W-:Y:S02]  /*0230*/  SEL R5, R5, RZ, P1 ;  /* 0x000000ff05057207 */ /* 0x000fe40000800000 */
[----:B---3--:R-:W-:Y:S02]  /*0240*/  SEL R9, R9, RZ, !P0 ;  /* 0x000000ff09097207 */ /* 0x008fe40004000000 */
[----:B------:R-:W-:Y:S02]  /*0250*/  SEL R8, R8, RZ, !P0 ;  /* 0x000000ff08087207 */ /* 0x000fe40004000000 */
[----:B------:R-:W-:Y:S01]  /*0260*/  SEL R30, R6, RZ, P1 ;  /* 0x000000ff061e7207 */ /* 0x000fe20000800000 */
[----:B------:R-:W-:Y:S01]  /*0270*/  FMUL R6, R5, R5 ;  /* 0x0000000505067220 */ /* 0x000fe20000400000 */
[----:B------:R-:W-:Y:S01]  /*0280*/  SEL R31, R7, RZ, P1 ;  /* 0x000000ff071f7207 */ /* 0x000fe20000800000 */
[----:B------:R-:W-:Y:S01]  /*0290*/  FMUL R7, R4, R4 ;  /* 0x0000000404077220 */ /* 0x000fe20000400000 */
[----:B------:R-:W-:Y:S01]  /*02a0*/  FMUL R4, R9, R9 ;  /* 0x0000000909047220 */ /* 0x000fe20000400000 */
[----:B------:R-:W-:Y:S01]  /*02b0*/  FMUL R5, R8, R8 ;  /* 0x0000000808057220 */ /* 0x000fe20000400000 */
[----:B------:R-:W-:Y:S01]  /*02c0*/  SEL R28, R10, RZ, !P0 ;  /* 0x000000ff0a1c7207 */ /* 0x000fe20004000000 */
[----:B------:R-:W-:Y:S01]  /*02d0*/  FMUL R10, R31, R31 ;  /* 0x0000001f1f0a7220 */ /* 0x000fe20000400000 */
[----:B------:R-:W-:Y:S01]  /*02e0*/  SEL R29, R11, RZ, !P0 ;  /* 0x000000ff0b1d7207 */ /* 0x000fe20004000000 */
[----:B------:R-:W-:Y:S01]  /*02f0*/  FMUL R11, R30, R30 ;  /* 0x0000001e1e0b7220 */ /* 0x000fe20000400000 */
[----:B------:R-:W-:Y:S01]  /*0300*/  FSEL R8, R7, -RZ, P1 ;  /* 0x800000ff07087208 */ /* 0x000fe20000800000 */
[----:B------:R-:W-:Y:S01]  /*0310*/  FMUL R9, R28, R28 ;  /* 0x0000001c1c097220 */ /* 0x000fe20000400000 */
[----:B------:R-:W-:Y:S01]  /*0320*/  FSEL R7, R6, -RZ, P1 ;  /* 0x800000ff06077208 */ /* 0x000fe20000800000 */
[----:B------:R-:W-:Y:S01]  /*0330*/  FMUL R6, R29, R29 ;  /* 0x0000001d1d067220 */ /* 0x000fe20000400000 */
[----:B------:R-:W-:-:S02]  /*0340*/  FSEL R4, R4, RZ, !P0 ;  /* 0x000000ff04047208 */ /* 0x000fc40004000000 */
[----:B------:R-:W-:Y:S02]  /*0350*/  FSEL R5, R5, RZ, !P0 ;  /* 0x000000ff05057208 */ /* 0x000fe40004000000 */
[----:B----4-:R-:W-:Y:S01]  /*0360*/  SEL R12, R12, RZ, !P0 ;  /* 0x000000ff0c0c7207 */ /* 0x010fe20004000000 */
[----:B------:R-:W-:Y:S01]  /*0370*/  FADD R4, R4, R7 ;  /* 0x0000000704047221 */ /* 0x000fe20000000000 */
[----:B-----5:R-:W-:Y:S01]  /*0380*/  SEL R16, R16, RZ, P1 ;  /* 0x000000ff10107207 */ /* 0x020fe20000800000 */
[----:B------:R-:W-:Y:S01]  /*0390*/  FADD R5, R5, R8 ;  /* 0x0000000805057221 */ /* 0x000fe20000000000 */
[----:B------:R-:W-:Y:S02]  /*03a0*/  FSEL R24, R11, -RZ, P1 ;  /* 0x800000ff0b187208 */ /* 0x000fe40000800000 */
[----:B------:R-:W-:Y:S01]  /*03b0*/  FSEL R9, R9, RZ, !P0 ;  /* 0x000000ff09097208 */ /* 0x000fe20004000000 */
[----:B------:R-:W-:Y:S01]  /*03c0*/  FADD R8, R4, R5 ;  /* 0x0000000504087221 */ /* 0x000fe20000000000 */
[----:B------:R-:W-:Y:S01]  /*03d0*/  FSEL R7, R10, -RZ, P1 ;  /* 0x800000ff0a077208 */ /* 0x000fe20000800000 */
[----:B------:R-:W-:Y:S01]  /*03e0*/  FMUL R5, R12, R12 ;  /* 0x0000000c0c057220 */ /* 0x000fe20000400000 */
[----:B------:R-:W-:Y:S01]  /*03f0*/  FSEL R6, R6, RZ, !P0 ;  /* 0x000000ff06067208 */ /* 0x000fe20004000000 */
[----:B------:R-:W-:Y:S01]  /*0400*/  FMUL R16, R16, R16 ;  /* 0x0000001010107220 */ /* 0x000fe20000400000 */
[----:B------:R-:W-:Y:S01]  /*0410*/  FADD R9, R9, R24 ;  /* 0x0000001809097221 */ /* 0x000fe20000000000 */
[----:B------:R-:W-:-:S02]  /*0420*/  SEL R13, R13, RZ, !P0 ;  /* 0x000000ff0d0d7207 */ /* 0x000fc40004000000 */
[----:B------:R-:W-:Y:S01]  /*0430*/  SEL R17, R17, RZ, P1 ;  /* 0x000000ff11117207 */ /* 0x000fe20000800000 */
[----:B------:R-:W-:Y:S01]  /*0440*/  FADD R4, R6, R7 ;  /* 0x0000000706047221 */ /* 0x000fe20000000000 */
[----:B------:R-:W-:Y:S01]  /*0450*/  FADD R9, R9, R8 ;  /* 0x0000000809097221 */ /* 0x000fe20000000000 */
[----:B------:R-:W-:Y:S02]  /*0460*/  SEL R14, R14, RZ, !P0 ;  /* 0x000000ff0e0e7207 */ /* 0x000fe40004000000 */
[----:B------:R-:W-:Y:S01]  /*0470*/  FSEL R6, R5, RZ, !P0 ;  /* 0x000000ff05067208 */ /* 0x000fe20004000000 */
[----:B------:R-:W-:Y:S01]  /*0480*/  FMUL R5, R13, R13 ;  /* 0x0000000d0d057220 */ /* 0x000fe20000400000 */
[----:B------:R-:W-:Y:S01]  /*0490*/  FSEL R7, R16, -RZ, P1 ;  /* 0x800000ff10077208 */ /* 0x000fe20000800000 */
[----:B------:R-:W-:Y:S01]  /*04a0*/  FMUL R17, R17, R17 ;  /* 0x0000001111117220 */ /* 0x000fe20000400000 */
[----:B------:R-:W-:Y:S01]  /*04b0*/  SEL R18, R18, RZ, P1 ;  /* 0x000000ff12127207 */ /* 0x000fe20000800000 */
[----:B------:R-:W-:Y:S01]  /*04c0*/  FADD R4, R4, R9 ;  /* 0x0000000904047221 */ /* 0x000fe20000000000 */
[----:B------:R-:W-:Y:S01]  /*04d0*/  SEL R15, R15, RZ, !P0 ;  /* 0x000000ff0f0f7207 */ /* 0x000fe20004000000 */
[----:B------:R-:W-:Y:S01]  /*04e0*/  FADD R7, R6, R7 ;  /* 0x0000000706077221 */ /* 0x000fe20000000000 */
[----:B------:R-:W-:Y:S01]  /*04f0*/  SEL R19, R19, RZ, P1 ;  /* 0x000000ff13137207 */ /* 0x000fe20000800000 */
[----:B------:R-:W-:Y:S01]  /*0500*/  FMUL R9, R14, R14 ;  /* 0x0000000e0e097220 */ /* 0x000fe20000400000 */
[----:B------:R-:W-:Y:S01]  /*0510*/  FMUL R18, R18, R18 ;  /* 0x0000001212127220 */ /* 0x000fe20000400000 */
[----:B------:R-:W-:Y:S01]  /*0520*/  FSEL R5, R5, RZ, !P0 ;  /* 0x000000ff05057208 */ /* 0x000fe20004000000 */
[----:B------:R-:W-:Y:S01]  /*0530*/  FMUL R8, R15, R15 ;  /* 0x0000000f0f087220 */ /* 0x000fe20000400000 */
[----:B------:R-:W-:Y:S01]  /*0540*/  FSEL R6, R17, -RZ, P1 ;  /* 0x800000ff11067208 */ /* 0x000fe20000800000 */
[----:B------:R-:W-:Y:S01]  /*0550*/  FMUL R19, R19, R19 ;  /* 0x0000001313137220 */ /* 0x000fe20000400000 */
[----:B------:R-:W-:Y:S01]  /*0560*/  FSEL R9, R9, RZ, !P0 ;  /* 0x000000ff09097208 */ /* 0x000fe20004000000 */
[----:B------:R-:W-:Y:S01]  /*0570*/  FADD R4, R7, R4 ;  /* 0x0000000407047221 */ /* 0x000fe20000000000 */
[----:B------:R-:W-:Y:S01]  /*0580*/  FSEL R18, R18, -RZ, P1 ;  /* 0x800000ff12127208 */ /* 0x000fe20000800000 */
[----:B------:R-:W-:Y:S01]  /*0590*/  FADD R5, R5, R6 ;  /* 0x0000000605057221 */ /* 0x000fe20000000000 */
[----:B------:R-:W-:-:S02]  /*05a0*/  FSEL R8, R8, RZ, !P0 ;  /* 0x000000ff08087208 */ /* 0x000fc40004000000 */
[----:B------:R-:W-:Y:S01]  /*05b0*/  FSEL R19, R19, -RZ, P1 ;  /* 0x800000ff13137208 */ /* 0x000fe20000800000 */
[----:B------:R-:W-:Y:S01]  /*05c0*/  FADD R9, R9, R18 ;  /* 0x0000001209097221 */ /* 0x000fe20000000000 */
[----:B------:R-:W-:Y:S01]  /*05d0*/  FADD R4, R5, R4 ;  /* 0x0000000405047221 */ /* 0x000fe20000000000 */
[----:B------:R-:W-:Y:S02]  /*05e0*/  LOP3.LUT P1, RZ, R2, 0x1f, RZ, 0xc0, !PT ;  /* 0x0000001f02ff7812 */ /* 0x000fe4000782c0ff */
[----:B------:R-:W-:Y:S01]  /*05f0*/  FADD R8, R8, R19 ;  /* 0x0000001308087221 */ /* 0x000fe20000000000 */
[----:B------:R-:W-:Y:S01]  /*0600*/  FADD R9, R9, R4 ;  /* 0x0000000409097221 */ /* 0x000fe20000000000 */
[----:B------:R-:W-:Y:S02]  /*0610*/  SHF.R.U32.HI R10, RZ, 0x3, R2 ;  /* 0x00000003ff0a7819 */ /* 0x000fe40000011602 */
[----:B------:R-:W-:Y:S01]  /*0620*/  ISETP.EQ.AND P0, PT, R23, RZ, !P0 ;  /* 0x000000ff1700720c */ /* 0x000fe20004702270 */
[----:B------:R-:W-:Y:S01]  /*0630*/  FADD R8, R8, R9 ;  /* 0x0000000908087221 */ /* 0x000fe20000000000 */
[----:B------:R-:W-:-:S02]  /*0640*/  LOP3.LUT R10, R10, 0x1c, RZ, 0xc0, !PT ;  /* 0x0000001c0a0a7812 */ /* 0x000fc400078ec0ff */
[----:B------:R-:W-:Y:S02]  /*0650*/  MOV R11, 0x39e38e39 ;  /* 0x39e38e39000b7802 */ /* 0x000fe40000000f00 */
[----:B------:R-:W0:Y:S02]  /*0660*/  SHFL.BFLY PT, R5, R8, 0x10, 0x1f ;  /* 0x0e001f0008057f89 */ /* 0x000e2400000e0000 */
[----:B0-----:R-:W-:-:S05]  /*0670*/  FADD R5, R8, R5 ;  /* 0x0000000508057221 */ /* 0x001fca0000000000 */
        /* <DEDUP_REMOVED lines=8> */
[----:B------:R-:W-:Y:S04]  /*0700*/  @!P1 STS [R10], R9 ;  /* 0x000000090a009388 */ /* 0x000fe80000000800 */
[----:B------:R-:W-:Y:S06]  /*0710*/  BAR.SYNC 0x0 ;  /* 0x0000000000007b1d */ /* 0x000fec0000000000 */
[----:B------:R-:W0:Y:S01]  /*0720*/  @!P2 LDS R22, [R2.X4] ;  /* 0x000000000216a984 */ /* 0x000e220000004800 */
[----:B------:R-:W-:-:S04]  /*0730*/  LOP3.LUT P1, RZ, R2, 0x7, RZ, 0xc0, !PT ;  /* 0x0000000702ff7812 */ /* 0x000fc8000782c0ff */
[----:B------:R-:W-:Y:S01]  /*0740*/  ISETP.LT.AND P1, PT, R2, 0x8, !P1 ;  /* 0x000000080200780c */ /* 0x000fe20004f21270 */
[----:B0-----:R-:W0:Y:S02]  /*0750*/  SHFL.BFLY PT, R5, R22, 0x4, 0x1f ;  /* 0x0c801f0016057f89 */ /* 0x001e2400000e0000 */
[----:B0-----:R-:W-:-:S05]  /*0760*/  FADD R5, R22, R5 ;  /* 0x0000000516057221 */ /* 0x001fca0000000000 */
[----:B------:R-:W0:Y:S02]  /*0770*/  SHFL.BFLY PT, R4, R5, 0x2, 0x1f ;  /* 0x0c401f0005047f89 */ /* 0x000e2400000e0000 */
[----:B0-----:R-:W-:-:S05]  /*0780*/  FADD R4, R5, R4 ;  /* 0x0000000405047221 */ /* 0x001fca0000000000 */
[----:B------:R-:W0:Y:S02]  /*0790*/  SHFL.BFLY PT, R7, R4, 0x1, 0x1f ;  /* 0x0c201f0004077f89 */ /* 0x000e2400000e0000 */
[----:B0-----:R-:W-:Y:S01]  /*07a0*/  FADD R7, R4, R7 ;  /* 0x0000000704077221 */ /* 0x001fe20000000000 */
[----:B------:R-:W-:-:S04]  /*07b0*/  IMAD.WIDE R4, R0, R21, c[0x0][0x170] ;  /* 0x00005c0000047625 */ /* 0x000fc800078e0215 */
[----:B------:R-:W-:Y:S04]  /*07c0*/  @P1 STS [R2.X4], R7 ;  /* 0x0000000702001388 */ /* 0x000fe80000004800 */
[----:B------:R-:W-:Y:S06]  /*07d0*/  BAR.SYNC 0x0 ;  /* 0x0000000000007b1d */ /* 0x000fec0000000000 */
[----:B------:R-:W0:Y:S04]  /*07e0*/  LDS R6, [RZ] ;  /* 0x00000000ff067984 */ /* 0x000e280000000800 */
[----:B------:R-:W-:Y:S06]  /*07f0*/  BAR.SYNC 0x0 ;  /* 0x0000000000007b1d */ /* 0x000fec0000000000 */
[----:B0-----:R-:W-:Y:S01]  /*0800*/  STS [RZ], R6 ;  /* 0x00000006ff007388 */ /* 0x001fe20000000800 */
[----:B------:R-:W-:-:S03]  /*0810*/  FFMA R2, R6, R11, 9.9999997473787516356e-06 ;  /* 0x3727c5ac06027423 */ /* 0x000fc6000000000b */
[----:B------:R-:W-:Y:S06]  /*0820*/  BAR.SYNC 0x0 ;  /* 0x0000000000007b1d */ /* 0x000fec0000000000 */
[----:B------:R-:W0:Y:S01]  /*0830*/  LDS R9, [RZ] ;  /* 0x00000000ff097984 */ /* 0x000e220000000800 */
[----:B------:R-:W1:Y:S03]  /*0840*/  MUFU.RSQ R2, R2 ;  /* 0x0000000200027308 */ /* 0x000e660000001400 */
[----:B01----:R0:W-:Y:S02]  /*0850*/  @P0 STG.E [R4.64], R9 ;  /* 0x0000000904000986 */ /* 0x0031e4000c101906 */
.L_x_0:
[C---:B------:R-:W-:Y:S01]  /*0860*/  LOP3.LUT R27, R20.reuse, UR4, RZ, 0xfc, !PT ;  /* 0x00000004141b7c12 */ /* 0x040fe2000f8efcff */
[----:B------:R-:W-:Y:S01]  /*0870*/  CS2R R12, SRZ ;  /* 0x00000000000c7805 */ /* 0x000fe2000001ff00 */
[----:B0-----:R-:W-:Y:S01]  /*0880*/  IADD3 R4, P1, R20, UR4, RZ ;  /* 0x0000000414047c10 */ /* 0x001fe2000ff3e0ff */
[----:B------:R-:W-:Y:S01]  /*0890*/  CS2R R14, SRZ ;  /* 0x00000000000e7805 */ /* 0x000fe2000001ff00 */
[----:B------:R-:W-:Y:S01]  /*08a0*/  ISETP.GE.U32.AND P0, PT, R27, 0x900, PT ;  /* 0x000009001b00780c */ /* 0x000fe20003f06070 */
[----:B------:R-:W-:Y:S01]  /*08b0*/  CS2R R8, SRZ ;  /* 0x0000000000087805 */ /* 0x000fe2000001ff00 */
[----:B------:R-:W-:Y:S01]  /*08c0*/  LOP3.LUT R5, R3, UR4, RZ, 0xfc, !PT ;  /* 0x0000000403057c12 */ /* 0x000fe2000f8efcff */
[----:B------:R-:W-:Y:S01]  /*08d0*/  IMAD.X R7, RZ, RZ, RZ, P1 ;  /* 0x000000ffff077224 */ /* 0x000fe200008e06ff */
[C---:B------:R-:W-:Y:S01]  /*08e0*/  ISETP.LT.AND P2, PT, R0.reuse, 0x400, !P0 ;  /* 0x000004000000780c */ /* 0x040fe20004741270 */
[----:B------:R-:W-:Y:S01]  /*08f0*/  CS2R R10, SRZ ;  /* 0x00000000000a7805 */ /* 0x000fe2000001ff00 */
[----:B------:R-:W-:Y:S01]  /*0900*/  MOV R28, 0x4 ;  /* 0x00000004001c7802 */ /* 0x000fe20000000f00 */
[----:B------:R-:W-:Y:S01]  /*0910*/  IMAD R5, R0, 0x900, R5 ;  /* 0x0000090000057824 */ /* 0x000fe200078e0205 */
[----:B------:R-:W-:-:S03]  /*0920*/  LEA R22, P1, R4, c[0x0][0x168], 0x2 ;  /* 0x00005a0004167a11 */ /* 0x000fc600078210ff */
[----:B------:R-:W-:Y:S01]  /*0930*/  IMAD.WIDE R24, R5, R28, c[0x0][0x160] ;  /* 0x0000580005187625 */ /* 0x000fe200078e021c */
[----:B------:R-:W-:-:S03]  /*0940*/  LEA.HI.X R23, R4, c[0x0][0x16c], R7, 0x2, P1 ;  /* 0x00005b0004177a11 */ /* 0x000fc600008f1407 */
[----:B------:R-:W-:Y:S02]  /*0950*/  IMAD R21, R0, 0x900, R27 ;  /* 0x0000090000157824 */ /* 0x000fe400078e021b */
[----:B------:R-:W2:Y:S04]  /*0960*/  @P2 LDG.E.EF.128 R12, [R24.64] ;  /* 0x00000006180c2981 */ /* 0x000ea8000c0e1d00 */
[----:B------:R0:W3:Y:S01]  /*0970*/  @!P0 LDG.E.EL.128 R8, [R22.64+0x10] ;  /* 0x0000100616088981 */ /* 0x0000e2000c2e1d00 */
[----:B------:R-:W-:Y:S01]  /*0980*/  CS2R R4, SRZ ;  /* 0x0000000000047805 */ /* 0x000fe2000001ff00 */
[----:B------:R-:W-:Y:S01]  /*0990*/  CS2R R6, SRZ ;  /* 0x0000000000067805 */ /* 0x000fe2000001ff00 */
[----:B------:R-:W-:Y:S01]  /*09a0*/  CS2R R16, SRZ ;  /* 0x0000000000107805 */ /* 0x000fe2000001ff00 */
[----:B------:R-:W-:Y:S01]  /*09b0*/  IMAD.WIDE.U32 R26, R27, R28, c[0x0][0x168] ;  /* 0x00005a001b1a7625 */ /* 0x000fe200078e001c */
[----:B------:R-:W-:-:S04]  /*09c0*/  CS2R R18, SRZ ;  /* 0x0000000000127805 */ /* 0x000fc8000001ff00 */
[----:B------:R-:W4:Y:S01]  /*09d0*/  @!P0 LDG.E.EL.128 R4, [R26.64] ;  /* 0x000000061a048981 */ /* 0x000f22000c2e1d00 */
[----:B0-----:R-:W-:-:S05]  /*09e0*/  IMAD.WIDE R22, R21, R28, c[0x0][0x160] ;  /* 0x0000580015167625 */ /* 0x001fca00078e021c */
[----:B------:R0:W5:Y:S01]  /*09f0*/  @P2 LDG.E.EF.128 R16, [R22.64] ;  /* 0x0000000616102981 */ /* 0x000162000c0e1d00 */
[----:B------:R-:W-:Y:S01]  /*0a00*/  UMOV UR4, 0x800 ;  /* 0x0000080000047882 */ /* 0x000fe20000000000 */
[----:B--2---:R-:W-:Y:S02]  /*0a10*/  SEL R25, R12, RZ, P2 ;  /* 0x000000ff0c197207 */ /* 0x004fe40001000000 */
[----:B------:R-:W-:Y:S02]  /*0a20*/  SEL R29, R14, RZ, P2 ;  /* 0x000000ff0e1d7207 */ /* 0x000fe40001000000 */
[----:B---3--:R-:W-:Y:S02]  /*0a30*/  SEL R8, R8, RZ, !P0 ;  /* 0x000000ff08087207 */ /* 0x008fe40004000000 */
[----:B------:R-:W-:Y:S01]  /*0a40*/  SEL R10, R10, RZ, !P0 ;  /* 0x000000ff0a0a7207 */ /* 0x000fe20004000000 */
[----:B------:R-:W-:Y:S01]  /*0a50*/  FMUL R12, R2, R25 ;  /* 0x00000019020c7220 */ /* 0x000fe20000400000 */
[----:B------:R-:W-:Y:S01]  /*0a60*/  SEL R13, R13, RZ, P2 ;  /* 0x000000ff0d0d7207 */ /* 0x000fe20001000000 */
[----:B0-----:R-:W-:Y:S01]  /*0a70*/  FADD R23, R8, 1 ;  /* 0x3f80000008177421 */ /* 0x001fe20000000000 */
[----:B------:R-:W-:Y:S01]  /*0a80*/  SEL R9, R9, RZ, !P0 ;  /* 0x000000ff09097207 */ /* 0x000fe20004000000 */
[----:B------:R-:W-:Y:S01]  /*0a90*/  FMUL R14, R2, R29 ;  /* 0x0000001d020e7220 */ /* 0x000fe20000400000 */
[----:B------:R-:W-:Y:S01]  /*0aa0*/  SEL R15, R15, RZ, P2 ;  /* 0x000000ff0f0f7207 */ /* 0x000fe20001000000 */
[----:B------:R-:W-:Y:S01]  /*0ab0*/  FADD R25, R10, 1 ;  /* 0x3f8000000a197421 */ /* 0x000fe20000000000 */
[----:B------:R-:W-:Y:S01]  /*0ac0*/  SEL R11, R11, RZ, !P0 ;  /* 0x000000ff0b0b7207 */ /* 0x000fe20004000000 */
[----:B------:R-:W-:Y:S01]  /*0ad0*/  FMUL R8, R12, R23 ;  /* 0x000000170c087220 */ /* 0x000fe20000400000 */
[----:B------:R-:W-:Y:S01]  /*0ae0*/  FMUL R13, R2, R13 ;  /* 0x0000000d020d7220 */ /* 0x000fe20000400000 */
[----:B------:R-:W-:Y:S01]  /*0af0*/  FADD R22, R9, 1 ;  /* 0x3f80000009167421 */ /* 0x000fe20000000000 */
[----:B------:R-:W-:Y:S01]  /*0b00*/  FMUL R10, R14, R25 ;  /* 0x000000190e0a7220 */ /* 0x000fe20000400000 */
[----:B----4-:R-:W-:Y:S01]  /*0b10*/  SEL R4, R4, RZ, !P0 ;  /* 0x000000ff04047207 */ /* 0x010fe20004000000 */
[----:B------:R-:W-:Y:S01]  /*0b20*/  FMUL R15, R2, R15 ;  /* 0x0000000f020f7220 */ /* 0x000fe20000400000 */
[----:B------:R-:W-:Y:S01]  /*0b30*/  SEL R12, R5, RZ, !P0 ;  /* 0x000000ff050c7207 */ /* 0x000fe20004000000 */
[----:B------:R-:W-:Y:S01]  /*0b40*/  FADD R24, R11, 1 ;  /* 0x3f8000000b187421 */ /* 0x000fe20000000000 */
[----:B------:R-:W-:-:S02]  /*0b50*/  SEL R6, R6, RZ, !P0 ;  /* 0x000000ff06067207 */ /* 0x000fc40004000000 */
[----:B------:R-:W-:Y:S02]  /*0b60*/  SEL R14, R7, RZ, !P0 ;  /* 0x000000ff070e7207 */ /* 0x000fe40004000000 */
[----:B-----5:R-:W-:Y:S02]  /*0b70*/  SEL R5, R16, RZ, P2 ;  /* 0x000000ff10057207 */ /* 0x020fe40001000000 */
[----:B------:R-:W-:Y:S02]  /*0b80*/  SEL R17, R17, RZ, P2 ;  /* 0x000000ff11117207 */ /* 0x000fe40001000000 */
[----:B------:R-:W-:Y:S01]  /*0b90*/  SEL R7, R18, RZ, P2 ;  /* 0x000000ff12077207 */ /* 0x000fe20001000000 */
[----:B------:R-:W-:Y:S01]  /*0ba0*/  FMUL R9, R13, R22 ;  /* 0x000000160d097220 */ /* 0x000fe20000400000 */
[----:B------:R-:W-:Y:S01]  /*0bb0*/  SEL R19, R19, RZ, P2 ;  /* 0x000000ff13137207 */ /* 0x000fe20001000000 */
[----:B------:R-:W-:Y:S01]  /*0bc0*/  FMUL R11, R15, R24 ;  /* 0x000000180f0b7220 */ /* 0x000fe20000400000 */
[----:B------:R-:W-:Y:S01]  /*0bd0*/  FADD R13, R4, 1 ;  /* 0x3f800000040d7421 */ /* 0x000fe20000000000 */
[----:B------:R-:W-:Y:S01]  /*0be0*/  FADD R15, R6, 1 ;  /* 0x3f800000060f7421 */ /* 0x000fe20000000000 */
[----:B------:R-:W-:Y:S01]  /*0bf0*/  FMUL R4, R2, R5 ;  /* 0x0000000502047220 */ /* 0x000fe20000400000 */
[----:B------:R-:W-:Y:S01]  /*0c00*/  FADD R12, R12, 1 ;  /* 0x3f8000000c0c7421 */ /* 0x000fe20000000000 */
[C---:B------:R-:W-:Y:S01]  /*0c10*/  FMUL R5, R2.reuse, R17 ;  /* 0x0000001102057220 */ /* 0x040fe20000400000 */
[----:B------:R-:W-:Y:S01]  /*0c20*/  FMUL R6, R2, R7 ;  /* 0x0000000702067220 */ /* 0x000fe20000400000 */
[----:B------:R-:W-:Y:S01]  /*0c30*/  FADD R14, R14, 1 ;  /* 0x3f8000000e0e7421 */ /* 0x000fe20000000000 */
[----:B------:R-:W-:Y:S01]  /*0c40*/  FMUL R7, R2, R19 ;  /* 0x0000001302077220 */ /* 0x000fe20000400000 */
[----:B------:R-:W-:Y:S01]  /*0c50*/  PLOP3.LUT P0, PT, PT, PT, UP0, 0x80, 0x0 ;  /* 0x000000000000781c */ /* 0x000fe20003f0f008 */
[----:B------:R-:W-:Y:S01]  /*0c60*/  FMUL R4, R4, R13 ;  /* 0x0000000d04047220 */ /* 0x000fe20000400000 */
[----:B------:R-:W-:Y:S01]  /*0c70*/  FMUL R5, R5, R12 ;  /* 0x0000000c05057220 */ /* 0x000fe20000400000 */
[----:B------:R-:W-:Y:S01]  /*0c80*/  FMUL R15, R6, R15 ;  /* 0x0000000f060f7220 */ /* 0x000fe20000400000 */
[----:B------:R-:W-:Y:S01]  /*0c90*/  FMUL R14, R7, R14 ;  /* 0x0000000e070e7220 */ /* 0x000fe20000400000 */
[----:B------:R-:W-:Y:S01]  /*0ca0*/  IMAD.MOV.U32 R12, RZ, RZ, 0x2 ;  /* 0x00000002ff0c7424 */ /* 0x000fe200078e00ff */
[----:B------:R-:W-:-:S02]  /*0cb0*/  F2FP.BF16.F32.PACK_AB R6, R9, R8 ;  /* 0x000000080906723e */ /* 0x000fc400000010ff */
[----:B------:R-:W-:Y:S01]  /*0cc0*/  F2FP.BF16.F32.PACK_AB R4, R5, R4 ;  /* 0x000000040504723e */ /* 0x000fe200000010ff */
[----:B------:R-:W-:Y:S01]  /*0cd0*/  IMAD.WIDE R8, R21, R12, c[0x0][0x178] ;  /* 0x00005e0015087625 */ /* 0x000fe200078e020c */
[----:B------:R-:W-:Y:S02]  /*0ce0*/  F2FP.BF16.F32.PACK_AB R7, R11, R10 ;  /* 0x0000000a0b07723e */ /* 0x000fe400000010ff */
[----:B------:R-:W-:Y:S01]  /*0cf0*/  F2FP.BF16.F32.PACK_AB R5, R14, R15 ;  /* 0x0000000f0e05723e */ /* 0x000fe200000010ff */
[----:B------:R-:W-:-:S04]  /*0d00*/  UPLOP3.LUT UP0, UPT, UPT, UPT, UPT, 0x40, 0x0 ;  /* 0x000000000000789c */ /* 0x000fc80003f0e870 */
[----:B------:R0:W-:Y:S01]  /*0d10*/  @P2 STG.E.128 [R8.64], R4 ;  /* 0x0000000408002986 */ /* 0x0001e2000c101d06 */
[----:B------:R-:W-:Y:S05]  /*0d20*/  @P0 BRA `(.L_x_0) ;  /* 0xfffffb3000000947 */ /* 0x000fea000383ffff */
[----:B------:R-:W-:Y:S05]  /*0d30*/  EXIT ;  /* 0x000000000000794d */ /* 0x000fea0003800000 */
.L_x_1:
[----:B------:R-:W-:-:S00]  /*0d40*/  BRA `(.L_x_1) ;  /* 0xfffffff000007947 */ /* 0x000fc0000383ffff */
[----:B------:R-:W-:-:S00]  /*0d50*/  NOP ;  /* 0x0000000000007918 */ /* 0x000fc00000000000 */
        /* <DEDUP_REMOVED lines=10> */
.L_x_2:


//--------------------- .nv.global.init           --------------------------
	.section	.nv.global.init,"aw",@progbits
.nv.global.init:
	.type		_$_str,@object
	.size		_$_str,(.L_0 - _$_str)
_$_str:
        /*0000*/ 	.byte	0x5f, 0x5f, 0x43, 0x55, 0x44, 0x41, 0x5f, 0x46, 0x54, 0x5a, 0x00
.L_0:


//--------------------- .nv.shared.triton__0d1d2d3d4de5de --------------------------
	.section	.nv.shared.triton__0d1d2d3d4de5de,"aw",@nobits
	.align	16
